//
// Generated by NVIDIA NVVM Compiler
//
// Compiler Build ID: CL-36424714
// Cuda compilation tools, release 13.0, V13.0.88
// Based on NVVM 20.0.0
//

.version 9.0
.target sm_100
.address_size 64

	// .globl	_Z11gelu_kernelPfS_i

.visible .entry _Z11gelu_kernelPfS_i(
	.param .u64 .ptr .align 1 _Z11gelu_kernelPfS_i_param_0,
	.param .u64 .ptr .align 1 _Z11gelu_kernelPfS_i_param_1,
	.param .u32 _Z11gelu_kernelPfS_i_param_2
)
{
	.reg .pred 	%p<4>;
	.reg .b32 	%r<6>;
	.reg .b32 	%f<31>;
	.reg .b64 	%rd<9>;

	ld.param.u64 	%rd1, [_Z11gelu_kernelPfS_i_param_0];
	ld.param.u64 	%rd2, [_Z11gelu_kernelPfS_i_param_1];
	ld.param.u32 	%r2, [_Z11gelu_kernelPfS_i_param_2];
	mov.u32 	%r3, %ntid.x;
	mov.u32 	%r4, %ctaid.x;
	mov.u32 	%r5, %tid.x;
	mad.lo.s32 	%r1, %r3, %r4, %r5;
	setp.ge.s32 	%p1, %r1, %r2;
	@%p1 bra 	$L__BB0_4;
	cvta.to.global.u64 	%rd3, %rd1;
	mul.wide.s32 	%rd4, %r1, 4;
	add.s64 	%rd5, %rd3, %rd4;
	ld.global.f32 	%f1, [%rd5];
	div.rn.f32 	%f2, %f1, 0f3FB504F3;
	abs.f32 	%f6, %f2;
	setp.ltu.f32 	%p2, %f6, 0f3F8060FE;
	setp.ge.f32 	%p3, %f6, 0f3F8060FE;
	mul.f32 	%f7, %f2, %f2;
	selp.f32 	%f8, %f6, %f7, %p3;
	selp.f32 	%f9, 0f38EB4C3A, 0f38B1E96A, %p3;
	selp.f32 	%f10, 0fBAAE005B, 0fBA574D20, %p3;
	fma.rn.f32 	%f11, %f9, %f8, %f10;
	selp.f32 	%f12, 0f3C09919F, 0f3BAAD5EA, %p3;
	fma.rn.f32 	%f13, %f11, %f8, %f12;
	selp.f32 	%f14, 0fBD24D99A, 0fBCDC1BE7, %p3;
	fma.rn.f32 	%f15, %f13, %f8, %f14;
	selp.f32 	%f16, 0f3E235519, 0f3DE718AF, %p3;
	fma.rn.f32 	%f17, %f15, %f8, %f16;
	selp.f32 	%f18, 0f3F69B4F9, 0fBEC093AC, %p3;
	fma.rn.f32 	%f19, %f17, %f8, %f18;
	selp.f32 	%f20, 0f3F210A14, 0f3E0375D3, %p3;
	fma.rn.f32 	%f21, %f19, %f8, %f20;
	neg.f32 	%f22, %f8;
	selp.f32 	%f23, %f22, %f2, %p3;
	fma.rn.f32 	%f30, %f21, %f23, %f23;
	@%p2 bra 	$L__BB0_3;
	ex2.approx.ftz.f32 	%f24, %f30;
	mov.f32 	%f25, 0f3F800000;
	sub.f32 	%f26, %f25, %f24;
	copysign.f32 	%f30, %f2, %f26;
$L__BB0_3:
	add.f32 	%f27, %f30, 0f3F800000;
	mul.f32 	%f28, %f1, 0f3F000000;
	mul.f32 	%f29, %f28, %f27;
	cvta.to.global.u64 	%rd6, %rd2;
	add.s64 	%rd8, %rd6, %rd4;
	st.global.f32 	[%rd8], %f29;
$L__BB0_4:
	ret;

}


// ===== COMPILED SASS (sm_100) =====

	.target	sm_100

	.elftype	@"ET_EXEC"


//--------------------- .note.nv.tkinfo           --------------------------
	.section	.note.nv.tkinfo,"",@"SHT_NOTE"
	.sectionflags	@"SHF_NOTE_NV_TKINFO"
	.tkinfo
        /*0018*/ 	.word	0x00000002
        /*0030*/ 	.string	""
        /*0030*/ 	.string	"ptxas"
        /*0030*/ 	.string	"Cuda compilation tools, release 13.0, V13.0.88"
        /*0030*/ 	.string	"Build cuda_13.0.r13.0/compiler.36424714_0"
        /*0030*/ 	.string	"-arch sm_100 -m 64 "



//--------------------- .note.nv.cuinfo           --------------------------
	.section	.note.nv.cuinfo,"",@"SHT_NOTE"
	.sectionflags	@"SHF_NOTE_NV_CUINFO"
        /*0018*/ 	.short	0x0002
        /*001a*/ 	.short	0x0064
        /*001c*/ 	.short	0x0082
	.zero		2


//--------------------- .nv.info                  --------------------------
	.section	.nv.info,"",@"SHT_CUDA_INFO"
	.align	4


	//----- nvinfo : EIATTR_REGCOUNT
	.align		4
        /*0000*/ 	.byte	0x04, 0x2f
        /*0002*/ 	.short	(.L_1 - .L_0)
	.align		4
.L_0:
        /*0004*/ 	.word	index@(_Z11gelu_kernelPfS_i)
        /*0008*/ 	.word	0x0000000e


	//----- nvinfo : EIATTR_FRAME_SIZE
	.align		4
.L_1:
        /*000c*/ 	.byte	0x04, 0x11
        /*000e*/ 	.short	(.L_3 - .L_2)
	.align		4
.L_2:
        /*0010*/ 	.word	index@($__internal_0_$__cuda_sm3x_div_rn_noftz_f32_slowpath)
        /*0014*/ 	.word	0x00000000


	//----- nvinfo : EIATTR_FRAME_SIZE
	.align		4
.L_3:
        /*0018*/ 	.byte	0x04, 0x11
        /*001a*/ 	.short	(.L_5 - .L_4)
	.align		4
.L_4:
        /*001c*/ 	.word	index@(_Z11gelu_kernelPfS_i)
        /*0020*/ 	.word	0x00000000


	//----- nvinfo : EIATTR_MIN_STACK_SIZE
	.align		4
.L_5:
        /*0024*/ 	.byte	0x04, 0x12
        /*0026*/ 	.short	(.L_7 - .L_6)
	.align		4
.L_6:
        /*0028*/ 	.word	index@(_Z11gelu_kernelPfS_i)
        /*002c*/ 	.word	0x00000000
.L_7:


//--------------------- .nv.compat                --------------------------
	.section	.nv.compat,"",@"SHT_CUDA_COMPAT_INFO"
	.align	4
        /*0000*/ 	.byte	0x02, 0x09, 0x00, 0x00, 0x02, 0x02, 0x01, 0x00, 0x02, 0x05, 0x05, 0x00, 0x03, 0x07, 0x01, 0x01
        /*0010*/ 	.byte	0x02, 0x03, 0x00, 0x00, 0x02, 0x06, 0x01, 0x00, 0x04, 0x0b, 0x08, 0x00, 0x01, 0x00, 0x00, 0x00
        /*0020*/ 	.byte	0x00, 0x00, 0x00, 0x00


//--------------------- .nv.info._Z11gelu_kernelPfS_i --------------------------
	.section	.nv.info._Z11gelu_kernelPfS_i,"",@"SHT_CUDA_INFO"
	.sectionflags	@""
	.align	4


	//----- nvinfo : EIATTR_CUDA_API_VERSION
	.align		4
        /*0000*/ 	.byte	0x04, 0x37
        /*0002*/ 	.short	(.L_9 - .L_8)
.L_8:
        /*0004*/ 	.word	0x00000082


	//----- nvinfo : EIATTR_KPARAM_INFO
	.align		4
.L_9:
        /*0008*/ 	.byte	0x04, 0x17
        /*000a*/ 	.short	(.L_11 - .L_10)
.L_10:
        /*000c*/ 	.word	0x00000000
        /*0010*/ 	.short	0x0002
        /*0012*/ 	.short	0x0010
        /*0014*/ 	.byte	0x00, 0xf0, 0x11, 0x00


	//----- nvinfo : EIATTR_KPARAM_INFO
	.align		4
.L_11:
        /*0018*/ 	.byte	0x04, 0x17
        /*001a*/ 	.short	(.L_13 - .L_12)
.L_12:
        /*001c*/ 	.word	0x00000000
        /*0020*/ 	.short	0x0001
        /*0022*/ 	.short	0x0008
        /*0024*/ 	.byte	0x00, 0xf5, 0x21, 0x00


	//----- nvinfo : EIATTR_KPARAM_INFO
	.align		4
.L_13:
        /*0028*/ 	.byte	0x04, 0x17
        /*002a*/ 	.short	(.L_15 - .L_14)
.L_14:
        /*002c*/ 	.word	0x00000000
        /*0030*/ 	.short	0x0000
        /*0032*/ 	.short	0x0000
        /*0034*/ 	.byte	0x00, 0xf5, 0x21, 0x00


	//----- nvinfo : EIATTR_SPARSE_MMA_MASK
	.align		4
.L_15:
        /*0038*/ 	.byte	0x03, 0x50
        /*003a*/ 	.short	0x0000


	//----- nvinfo : EIATTR_MAXREG_COUNT
	.align		4
        /*003c*/ 	.byte	0x03, 0x1b
        /*003e*/ 	.short	0x00ff


	//----- nvinfo : EIATTR_MERCURY_ISA_VERSION
	.align		4
        /*0040*/ 	.byte	0x03, 0x5f
        /*0042*/ 	.short	0x0101


	//----- nvinfo : EIATTR_VRC_CTA_INIT_COUNT
	.align		4
        /*0044*/ 	.byte	0x02, 0x4a
	.zero		1
	.zero		1


	//----- nvinfo : EIATTR_EXIT_INSTR_OFFSETS
	.align		4
        /*0048*/ 	.byte	0x04, 0x1c
        /*004a*/ 	.short	(.L_17 - .L_16)


	//   ....[0]....
.L_16:
        /*004c*/ 	.word	0x00000070


	//   ....[1]....
        /*0050*/ 	.word	0x000003b0


	//----- nvinfo : EIATTR_CRS_STACK_SIZE
	.align		4
.L_17:
        /*0054*/ 	.byte	0x04, 0x1e
        /*0056*/ 	.short	(.L_19 - .L_18)
.L_18:
        /*0058*/ 	.word	0x00000000


	//----- nvinfo : EIATTR_CBANK_PARAM_SIZE
	.align		4
.L_19:
        /*005c*/ 	.byte	0x03, 0x19
        /*005e*/ 	.short	0x0014


	//----- nvinfo : EIATTR_PARAM_CBANK
	.align		4
        /*0060*/ 	.byte	0x04, 0x0a
        /*0062*/ 	.short	(.L_21 - .L_20)
	.align		4
.L_20:
        /*0064*/ 	.word	index@(.nv.constant0._Z11gelu_kernelPfS_i)
        /*0068*/ 	.short	0x0380
        /*006a*/ 	.short	0x0014


	//----- nvinfo : EIATTR_SW_WAR
	.align		4
.L_21:
        /*006c*/ 	.byte	0x04, 0x36
        /*006e*/ 	.short	(.L_23 - .L_22)
.L_22:
        /*0070*/ 	.word	0x00000008
.L_23:


//--------------------- .nv.callgraph             --------------------------
	.section	.nv.callgraph,"",@"SHT_CUDA_CALLGRAPH"
	.align	4
	.sectionentsize	8
	.align		4
        /*0000*/ 	.word	0x00000000
	.align		4
        /*0004*/ 	.word	0xffffffff
	.align		4
        /*0008*/ 	.word	0x00000000
	.align		4
        /*000c*/ 	.word	0xfffffffe
	.align		4
        /*0010*/ 	.word	0x00000000
	.align		4
        /*0014*/ 	.word	0xfffffffd
	.align		4
        /*0018*/ 	.word	0x00000000
	.align		4
        /*001c*/ 	.word	0xfffffffc


//--------------------- .text._Z11gelu_kernelPfS_i --------------------------
	.section	.text._Z11gelu_kernelPfS_i,"ax",@progbits
	.align	128
        .global         _Z11gelu_kernelPfS_i
        .type           _Z11gelu_kernelPfS_i,@function
        .size           _Z11gelu_kernelPfS_i,(.L_x_15 - _Z11gelu_kernelPfS_i)
        .other          _Z11gelu_kernelPfS_i,@"STO_CUDA_ENTRY STV_DEFAULT"
_Z11gelu_kernelPfS_i:
.text._Z11gelu_kernelPfS_i:
[----:B------:R-:W-:Y:S01]  /*0000*/  LDC R1, c[0x0][0x37c] ;  /* 0x0000df00ff017b82 */ /* 0x000fe20000000800 */
[----:B------:R-:W0:Y:S01]  /*0010*/  S2R R3, SR_CTAID.X ;  /* 0x0000000000037919 */ /* 0x000e220000002500 */
[----:B------:R-:W0:Y:S01]  /*0020*/  LDCU UR4, c[0x0][0x360] ;  /* 0x00006c00ff0477ac */ /* 0x000e220008000800 */
[----:B------:R-:W0:Y:S01]  /*0030*/  S2R R0, SR_TID.X ;  /* 0x0000000000007919 */ /* 0x000e220000002100 */
[----:B------:R-:W1:Y:S01]  /*0040*/  LDCU UR5, c[0x0][0x390] ;  /* 0x00007200ff0577ac */ /* 0x000e620008000800 */
[----:B0-----:R-:W-:-:S05]  /*0050*/  IMAD R3, R3, UR4, R0 ;  /* 0x0000000403037c24 */ /* 0x001fca000f8e0200 */
[----:B-1----:R-:W-:-:S13]  /*0060*/  ISETP.GE.AND P0, PT, R3, UR5, PT ;  /* 0x0000000503007c0c */ /* 0x002fda000bf06270 */
[----:B------:R-:W-:Y:S05]  /*0070*/  @P0 EXIT ;  /* 0x000000000000094d */ /* 0x000fea0003800000 */
[----:B------:R-:W0:Y:S01]  /*0080*/  LDC.64 R4, c[0x0][0x380] ;  /* 0x0000e000ff047b82 */ /* 0x000e220000000a00 */
[----:B------:R-:W1:Y:S01]  /*0090*/  LDCU.64 UR4, c[0x0][0x358] ;  /* 0x00006b00ff0477ac */ /* 0x000e620008000a00 */
[----:B0-----:R-:W-:-:S05]  /*00a0*/  IMAD.WIDE R4, R3, 0x4, R4 ;  /* 0x0000000403047825 */ /* 0x001fca00078e0204 */
[----:B-1----:R-:W2:Y:S01]  /*00b0*/  LDG.E R0, desc[UR4][R4.64] ;  /* 0x0000000404007981 */ /* 0x002ea2000c1e1900 */
[----:B------:R-:W-:Y:S01]  /*00c0*/  IMAD.MOV.U32 R7, RZ, RZ, 0x3f3504f3 ;  /* 0x3f3504f3ff077424 */ /* 0x000fe200078e00ff */
[----:B------:R-:W-:Y:S01]  /*00d0*/  BSSY.RECONVERGENT B1, `(.L_x_0) ;  /* 0x000000b000017945 */ /* 0x000fe20003800200 */
[----:B------:R-:W-:-:S04]  /*00e0*/  IMAD.MOV.U32 R2, RZ, RZ, 0x3fb504f3 ;  /* 0x3fb504f3ff027424 */ /* 0x000fc800078e00ff */
[----:B------:R-:W-:-:S04]  /*00f0*/  FFMA R2, R7, -R2, 1 ;  /* 0x3f80000007027423 */ /* 0x000fc80000000802 */
[----:B------:R-:W-:Y:S01]  /*0100*/  FFMA R7, R2, R7, 0.70710676908493041992 ;  /* 0x3f3504f302077423 */ /* 0x000fe20000000007 */
[----:B--2---:R-:W0:Y:S03]  /*0110*/  FCHK P0, R0, 1.4142135381698608398 ;  /* 0x3fb504f300007902 */ /* 0x004e260000000000 */
[----:B------:R-:W-:-:S04]  /*0120*/  FFMA R2, R0, R7, RZ ;  /* 0x0000000700027223 */ /* 0x000fc800000000ff */
[----:B------:R-:W-:-:S04]  /*0130*/  FFMA R6, R2, -1.4142135381698608398, R0 ;  /* 0xbfb504f302067823 */ /* 0x000fc80000000000 */
[----:B------:R-:W-:Y:S01]  /*0140*/  FFMA R2, R7, R6, R2 ;  /* 0x0000000607027223 */ /* 0x000fe20000000002 */
[----:B0-----:R-:W-:Y:S06]  /*0150*/  @!P0 BRA `(.L_x_1) ;  /* 0x0000000000088947 */ /* 0x001fec0003800000 */
[----:B------:R-:W-:-:S07]  /*0160*/  MOV R4, 0x180 ;  /* 0x0000018000047802 */ /* 0x000fce0000000f00 */
[----:B------:R-:W-:Y:S05]  /*0170*/  CALL.REL.NOINC `($__internal_0_$__cuda_sm3x_div_rn_noftz_f32_slowpath) ;  /* 0x0000000000907944 */ /* 0x000fea0003c00000 */
.L_x_1:
[----:B------:R-:W-:Y:S05]  /*0180*/  BSYNC.RECONVERGENT B1 ;  /* 0x0000000000017941 */ /* 0x000fea0003800200 */
.L_x_0:
[----:B------:R-:W-:Y:S02]  /*0190*/  HFMA2 R7, -RZ, RZ, 1.0087890625, -0.000686168670654296875 ;  /* 0x3c09919fff077431 */ /* 0x000fe400000001ff */
[C---:B------:R-:W-:Y:S01]  /*01a0*/  FMUL R5, R2.reuse, R2 ;  /* 0x0000000202057220 */ /* 0x040fe20000400000 */
[----:B------:R-:W-:Y:S01]  /*01b0*/  IMAD.MOV.U32 R4, RZ, RZ, 0x38eb4c3a ;  /* 0x38eb4c3aff047424 */ /* 0x000fe200078e00ff */
[C---:B------:R-:W-:Y:S01]  /*01c0*/  FSETP.GE.AND P0, PT, |R2|.reuse, 1.0029599666595458984, PT ;  /* 0x3f8060fe0200780b */ /* 0x040fe20003f06200 */
[----:B------:R-:W-:Y:S02]  /*01d0*/  IMAD.MOV.U32 R6, RZ, RZ, 0x3aae005b ;  /* 0x3aae005bff067424 */ /* 0x000fe400078e00ff */
[----:B------:R-:W-:Y:S01]  /*01e0*/  IMAD.MOV.U32 R9, RZ, RZ, 0x3d24d99a ;  /* 0x3d24d99aff097424 */ /* 0x000fe200078e00ff */
[----:B------:R-:W-:Y:S01]  /*01f0*/  FSEL R5, |R2|, R5, P0 ;  /* 0x0000000502057208 */ /* 0x000fe20000000200 */
[----:B------:R-:W-:Y:S01]  /*0200*/  IMAD.MOV.U32 R8, RZ, RZ, 0x3f69b4f9 ;  /* 0x3f69b4f9ff087424 */ /* 0x000fe200078e00ff */
[----:B------:R-:W-:-:S02]  /*0210*/  FSEL R4, R4, 8.4834944573231041431e-05, P0 ;  /* 0x38b1e96a04047808 */ /* 0x000fc40000000000 */
[----:B------:R-:W-:Y:S02]  /*0220*/  FSEL R6, -R6, -0.00082130916416645050049, P0 ;  /* 0xba574d2006067808 */ /* 0x000fe40000000100 */
[----:B------:R-:W-:Y:S02]  /*0230*/  FSEL R7, R7, 0.0052134888246655464172, P0 ;  /* 0x3baad5ea07077808 */ /* 0x000fe40000000000 */
[----:B------:R-:W-:Y:S01]  /*0240*/  FSEL R9, -R9, -0.026868773624300956726, P0 ;  /* 0xbcdc1be709097808 */ /* 0x000fe20000000100 */
[----:B------:R-:W-:Y:S01]  /*0250*/  FFMA R4, R5, R4, R6 ;  /* 0x0000000405047223 */ /* 0x000fe20000000006 */
[----:B------:R-:W-:-:S03]  /*0260*/  IMAD.MOV.U32 R6, RZ, RZ, 0x3e235519 ;  /* 0x3e235519ff067424 */ /* 0x000fc600078e00ff */
[C---:B------:R-:W-:Y:S02]  /*0270*/  FFMA R4, R5.reuse, R4, R7 ;  /* 0x0000000405047223 */ /* 0x040fe40000000007 */
[----:B------:R-:W-:Y:S02]  /*0280*/  FSEL R7, R6, 0.11284004896879196167, P0 ;  /* 0x3de718af06077808 */ /* 0x000fe40000000000 */
[C---:B------:R-:W-:Y:S01]  /*0290*/  FFMA R4, R5.reuse, R4, R9 ;  /* 0x0000000405047223 */ /* 0x040fe20000000009 */
[----:B------:R-:W-:Y:S02]  /*02a0*/  MOV R6, 0x3f210a14 ;  /* 0x3f210a1400067802 */ /* 0x000fe40000000f00 */
[----:B------:R-:W-:Y:S01]  /*02b0*/  FSEL R9, R8, -0.37612664699554443359, P0 ;  /* 0xbec093ac08097808 */ /* 0x000fe20000000000 */
[----:B------:R-:W-:Y:S01]  /*02c0*/  FFMA R4, R5, R4, R7 ;  /* 0x0000000405047223 */ /* 0x000fe20000000007 */
[----:B------:R-:W-:-:S03]  /*02d0*/  FSEL R7, R6, 0.12837915122509002686, P0 ;  /* 0x3e0375d306077808 */ /* 0x000fc60000000000 */
[C---:B------:R-:W-:Y:S01]  /*02e0*/  FFMA R4, R5.reuse, R4, R9 ;  /* 0x0000000405047223 */ /* 0x040fe20000000009 */
[----:B------:R-:W-:-:S03]  /*02f0*/  FSEL R9, -R5, R2, P0 ;  /* 0x0000000205097208 */ /* 0x000fc60000000100 */
[----:B------:R-:W-:-:S04]  /*0300*/  FFMA R4, R5, R4, R7 ;  /* 0x0000000405047223 */ /* 0x000fc80000000007 */
[----:B------:R-:W-:Y:S02]  /*0310*/  FFMA R9, R4, R9, R9 ;  /* 0x0000000904097223 */ /* 0x000fe40000000009 */
[----:B------:R-:W0:Y:S02]  /*0320*/  LDC.64 R4, c[0x0][0x388] ;  /* 0x0000e200ff047b82 */ /* 0x000e240000000a00 */
[----:B------:R-:W1:Y:S02]  /*0330*/  @P0 MUFU.EX2 R6, R9 ;  /* 0x0000000900060308 */ /* 0x000e640000000800 */
[----:B-1----:R-:W-:-:S05]  /*0340*/  @P0 FADD R7, -R6, 1 ;  /* 0x3f80000006070421 */ /* 0x002fca0000000100 */
[----:B------:R-:W-:Y:S01]  /*0350*/  @P0 LOP3.LUT R9, R7, 0x80000000, R2, 0xb8, !PT ;  /* 0x8000000007090812 */ /* 0x000fe200078eb802 */
[----:B------:R-:W-:Y:S01]  /*0360*/  FMUL R7, R0, 0.5 ;  /* 0x3f00000000077820 */ /* 0x000fe20000400000 */
[----:B0-----:R-:W-:-:S04]  /*0370*/  IMAD.WIDE R2, R3, 0x4, R4 ;  /* 0x0000000403027825 */ /* 0x001fc800078e0204 */
[----:B------:R-:W-:-:S04]  /*0380*/  FADD R0, R9, 1 ;  /* 0x3f80000009007421 */ /* 0x000fc80000000000 */
[----:B------:R-:W-:-:S05]  /*0390*/  FMUL R7, R0, R7 ;  /* 0x0000000700077220 */ /* 0x000fca0000400000 */
[----:B------:R-:W-:Y:S01]  /*03a0*/  STG.E desc[UR4][R2.64], R7 ;  /* 0x0000000702007986 */ /* 0x000fe2000c101904 */
[----:B------:R-:W-:Y:S05]  /*03b0*/  EXIT ;  /* 0x000000000000794d */ /* 0x000fea0003800000 */
        .weak           $__internal_0_$__cuda_sm3x_div_rn_noftz_f32_slowpath
        .type           $__internal_0_$__cuda_sm3x_div_rn_noftz_f32_slowpath,@function
        .size           $__internal_0_$__cuda_sm3x_div_rn_noftz_f32_slowpath,(.L_x_15 - $__internal_0_$__cuda_sm3x_div_rn_noftz_f32_slowpath)
$__internal_0_$__cuda_sm3x_div_rn_noftz_f32_slowpath:
[--C-:B------:R-:W-:Y:S01]  /*03c0*/  SHF.R.U32.HI R2, RZ, 0x17, R0.reuse ;  /* 0x00000017ff027819 */ /* 0x100fe20000011600 */
[----:B------:R-:W-:Y:S04]  /*03d0*/  BSSY.RECONVERGENT B0, `(.L_x_2) ;  /* 0x000005b000007945 */ /* 0x000fe80003800200 */
[----:B------:R-:W-:Y:S01]  /*03e0*/  BSSY.RELIABLE B2, `(.L_x_3) ;  /* 0x000001a000027945 */ /* 0x000fe20003800100 */
[----:B------:R-:W-:Y:S01]  /*03f0*/  IMAD.MOV.U32 R5, RZ, RZ, R0 ;  /* 0x000000ffff057224 */ /* 0x000fe200078e0000 */
[----:B------:R-:W-:-:S05]  /*0400*/  LOP3.LUT R2, R2, 0xff, RZ, 0xc0, !PT ;  /* 0x000000ff02027812 */ /* 0x000fca00078ec0ff */
[----:B------:R-:W-:-:S05]  /*0410*/  VIADD R7, R2, 0xffffffff ;  /* 0xffffffff02077836 */ /* 0x000fca0000000000 */
[----:B------:R-:W-:-:S13]  /*0420*/  ISETP.GT.U32.OR P0, PT, R7, 0xfd, !PT ;  /* 0x000000fd0700780c */ /* 0x000fda0007f04470 */
[----:B------:R-:W-:Y:S01]  /*0430*/  @!P0 IMAD.MOV.U32 R6, RZ, RZ, RZ ;  /* 0x000000ffff068224 */ /* 0x000fe200078e00ff */
[----:B------:R-:W-:Y:S06]  /*0440*/  @!P0 BRA `(.L_x_4) ;  /* 0x00000000004c8947 */ /* 0x000fec0003800000 */
[----:B------:R-:W-:-:S13]  /*0450*/  FSETP.GTU.FTZ.AND P0, PT, |R0|, +INF , PT ;  /* 0x7f8000000000780b */ /* 0x000fda0003f1c200 */
[----:B------:R-:W-:Y:S05]  /*0460*/  @P0 BREAK.RELIABLE B2 ;  /* 0x0000000000020942 */ /* 0x000fea0003800100 */
[----:B------:R-:W-:Y:S05]  /*0470*/  @P0 BRA `(.L_x_5) ;  /* 0x00000004003c0947 */ /* 0x000fea0003800000 */
[----:B------:R-:W-:-:S05]  /*0480*/  HFMA2 R6, -RZ, RZ, 1.9267578125, 7.5519084930419921875e-05 ;  /* 0x3fb504f3ff067431 */ /* 0x000fca00000001ff */
[----:B------:R-:W-:-:S13]  /*0490*/  LOP3.LUT P0, RZ, R6, 0x7fffffff, R5, 0xc8, !PT ;  /* 0x7fffffff06ff7812 */ /* 0x000fda000780c805 */
[----:B------:R-:W-:Y:S05]  /*04a0*/  @!P0 BREAK.RELIABLE B2 ;  /* 0x0000000000028942 */ /* 0x000fea0003800100 */
[----:B------:R-:W-:Y:S05]  /*04b0*/  @!P0 BRA `(.L_x_6) ;  /* 0x0000000400248947 */ /* 0x000fea0003800000 */
[----:B------:R-:W-:-:S13]  /*04c0*/  LOP3.LUT P0, RZ, R5, 0x7fffffff, RZ, 0xc0, !PT ;  /* 0x7fffffff05ff7812 */ /* 0x000fda000780c0ff */
[----:B------:R-:W-:Y:S05]  /*04d0*/  @!P0 BREAK.RELIABLE B2 ;  /* 0x0000000000028942 */ /* 0x000fea0003800100 */
[----:B------:R-:W-:Y:S05]  /*04e0*/  @!P0 BRA `(.L_x_7) ;  /* 0x0000000400108947 */ /* 0x000fea0003800000 */
[----:B------:R-:W-:Y:S02]  /*04f0*/  FSETP.NEU.FTZ.AND P0, PT, |R0|, +INF , PT ;  /* 0x7f8000000000780b */ /* 0x000fe40003f1d200 */
[----:B------:R-:W-:-:S04]  /*0500*/  LOP3.LUT P1, RZ, R6, 0x7fffffff, RZ, 0xc0, !PT ;  /* 0x7fffffff06ff7812 */ /* 0x000fc8000782c0ff */
[----:B------:R-:W-:-:S13]  /*0510*/  PLOP3.LUT P0, PT, P0, P1, PT, 0x2f, 0xf2 ;  /* 0x0000000000f2781c */ /* 0x000fda0000702577 */
[----:B------:R-:W-:Y:S05]  /*0520*/  @P0 BREAK.RELIABLE B2 ;  /* 0x0000000000020942 */ /* 0x000fea0003800100 */
[----:B------:R-:W-:Y:S05]  /*0530*/  @P0 BRA `(.L_x_8) ;  /* 0x0000000000f00947 */ /* 0x000fea0003800000 */
[----:B------:R-:W-:-:S13]  /*0540*/  ISETP.GE.AND P0, PT, R7, RZ, PT ;  /* 0x000000ff0700720c */ /* 0x000fda0003f06270 */
[----:B------:R-:W-:Y:S02]  /*0550*/  @P0 IMAD.MOV.U32 R6, RZ, RZ, RZ ;  /* 0x000000ffff060224 */ /* 0x000fe400078e00ff */
[----:B------:R-:W-:Y:S01]  /*0560*/  @!P0 FFMA R5, R0, 1.84467440737095516160e+19, RZ ;  /* 0x5f80000000058823 */ /* 0x000fe200000000ff */
[----:B------:R-:W-:-:S07]  /*0570*/  @!P0 IMAD.MOV.U32 R6, RZ, RZ, -0x40 ;  /* 0xffffffc0ff068424 */ /* 0x000fce00078e00ff */
.L_x_4:
[----:B------:R-:W-:Y:S05]  /*0580*/  BSYNC.RELIABLE B2 ;  /* 0x0000000000027941 */ /* 0x000fea0003800100 */
.L_x_3:
[----:B------:R-:W-:Y:S01]  /*0590*/  UMOV UR6, 0x3fb504f3 ;  /* 0x3fb504f300067882 */ /* 0x000fe20000000000 */
[----:B------:R-:W-:Y:S01]  /*05a0*/  VIADD R7, R2, 0xffffff81 ;  /* 0xffffff8102077836 */ /* 0x000fe20000000000 */
[----:B------:R-:W0:Y:S01]  /*05b0*/  MUFU.RCP R8, UR6 ;  /* 0x0000000600087d08 */ /* 0x000e220008001000 */
[----:B------:R-:W-:Y:S01]  /*05c0*/  FADD.FTZ R9, -RZ, -UR6 ;  /* 0x80000006ff097e21 */ /* 0x000fe20008010100 */
[----:B------:R-:W-:Y:S01]  /*05d0*/  BSSY.RECONVERGENT B2, `(.L_x_9) ;  /* 0x0000031000027945 */ /* 0x000fe20003800200 */
[C---:B------:R-:W-:Y:S01]  /*05e0*/  IMAD R2, R7.reuse, -0x800000, R5 ;  /* 0xff80000007027824 */ /* 0x040fe200078e0205 */
[----:B------:R-:W-:Y:S01]  /*05f0*/  IADD3 R6, PT, PT, R7, R6, RZ ;  /* 0x0000000607067210 */ /* 0x000fe20007ffe0ff */
[----:B0-----:R-:W-:-:S04]  /*0600*/  FFMA R11, R8, R9, 1 ;  /* 0x3f800000080b7423 */ /* 0x001fc80000000009 */
[----:B------:R-:W-:-:S04]  /*0610*/  FFMA R11, R8, R11, R8 ;  /* 0x0000000b080b7223 */ /* 0x000fc80000000008 */
[----:B------:R-:W-:-:S04]  /*0620*/  FFMA R8, R2, R11, RZ ;  /* 0x0000000b02087223 */ /* 0x000fc800000000ff */
[----:B------:R-:W-:-:S04]  /*0630*/  FFMA R5, R9, R8, R2 ;  /* 0x0000000809057223 */ /* 0x000fc80000000002 */
[----:B------:R-:W-:-:S04]  /*0640*/  FFMA R8, R11, R5, R8 ;  /* 0x000000050b087223 */ /* 0x000fc80000000008 */
[----:B------:R-:W-:-:S04]  /*0650*/  FFMA R9, R9, R8, R2 ;  /* 0x0000000809097223 */ /* 0x000fc80000000002 */
[----:B------:R-:W-:-:S05]  /*0660*/  FFMA R5, R11, R9, R8 ;  /* 0x000000090b057223 */ /* 0x000fca0000000008 */
[----:B------:R-:W-:-:S04]  /*0670*/  SHF.R.U32.HI R2, RZ, 0x17, R5 ;  /* 0x00000017ff027819 */ /* 0x000fc80000011605 */
[----:B------:R-:W-:-:S05]  /*0680*/  LOP3.LUT R2, R2, 0xff, RZ, 0xc0, !PT ;  /* 0x000000ff02027812 */ /* 0x000fca00078ec0ff */
[----:B------:R-:W-:-:S04]  /*0690*/  IMAD.IADD R10, R2, 0x1, R6 ;  /* 0x00000001020a7824 */ /* 0x000fc800078e0206 */
[----:B------:R-:W-:-:S05]  /*06a0*/  VIADD R2, R10, 0xffffffff ;  /* 0xffffffff0a027836 */ /* 0x000fca0000000000 */
[----:B------:R-:W-:-:S13]  /*06b0*/  ISETP.GE.U32.AND P0, PT, R2, 0xfe, PT ;  /* 0x000000fe0200780c */ /* 0x000fda0003f06070 */
[----:B------:R-:W-:Y:S05]  /*06c0*/  @!P0 BRA `(.L_x_10) ;  /* 0x0000000000808947 */ /* 0x000fea0003800000 */
[----:B------:R-:W-:-:S13]  /*06d0*/  ISETP.GT.AND P0, PT, R10, 0xfe, PT ;  /* 0x000000fe0a00780c */ /* 0x000fda0003f04270 */
[----:B------:R-:W-:Y:S05]  /*06e0*/  @P0 BRA `(.L_x_11) ;  /* 0x00000000006c0947 */ /* 0x000fea0003800000 */
[----:B------:R-:W-:-:S13]  /*06f0*/  ISETP.GE.AND P0, PT, R10, 0x1, PT ;  /* 0x000000010a00780c */ /* 0x000fda0003f06270 */
[----:B------:R-:W-:Y:S05]  /*0700*/  @P0 BRA `(.L_x_12) ;  /* 0x0000000000740947 */ /* 0x000fea0003800000 */
[----:B------:R-:W-:Y:S02]  /*0710*/  ISETP.GE.AND P0, PT, R10, -0x18, PT ;  /* 0xffffffe80a00780c */ /* 0x000fe40003f06270 */
[----:B------:R-:W-:-:S11]  /*0720*/  LOP3.LUT R5, R5, 0x80000000, RZ, 0xc0, !PT ;  /* 0x8000000005057812 */ /* 0x000fd600078ec0ff */
[----:B------:R-:W-:Y:S05]  /*0730*/  @!P0 BRA `(.L_x_12) ;  /* 0x0000000000688947 */ /* 0x000fea0003800000 */
[CCC-:B------:R-:W-:Y:S01]  /*0740*/  FFMA.RZ R2, R11.reuse, R9.reuse, R8.reuse ;  /* 0x000000090b027223 */ /* 0x1c0fe2000000c008 */
[C---:B------:R-:W-:Y:S01]  /*0750*/  VIADD R7, R10.reuse, 0x20 ;  /* 0x000000200a077836 */ /* 0x040fe20000000000 */
[C---:B------:R-:W-:Y:S02]  /*0760*/  ISETP.NE.AND P2, PT, R10.reuse, RZ, PT ;  /* 0x000000ff0a00720c */ /* 0x040fe40003f45270 */
[----:B------:R-:W-:Y:S02]  /*0770*/  ISETP.NE.AND P1, PT, R10, RZ, PT ;  /* 0x000000ff0a00720c */ /* 0x000fe40003f25270 */
[----:B------:R-:W-:Y:S01]  /*0780*/  LOP3.LUT R6, R2, 0x7fffff, RZ, 0xc0, !PT ;  /* 0x007fffff02067812 */ /* 0x000fe200078ec0ff */
[CCC-:B------:R-:W-:Y:S01]  /*0790*/  FFMA.RP R2, R11.reuse, R9.reuse, R8.reuse ;  /* 0x000000090b027223 */ /* 0x1c0fe20000008008 */
[----:B------:R-:W-:Y:S01]  /*07a0*/  FFMA.RM R11, R11, R9, R8 ;  /* 0x000000090b0b7223 */ /* 0x000fe20000004008 */
[----:B------:R-:W-:Y:S02]  /*07b0*/  IADD3 R9, PT, PT, -R10, RZ, RZ ;  /* 0x000000ff0a097210 */ /* 0x000fe40007ffe1ff */
[----:B------:R-:W-:-:S02]  /*07c0*/  LOP3.LUT R6, R6, 0x800000, RZ, 0xfc, !PT ;  /* 0x0080000006067812 */ /* 0x000fc400078efcff */
[----:B------:R-:W-:Y:S02]  /*07d0*/  FSETP.NEU.FTZ.AND P0, PT, R2, R11, PT ;  /* 0x0000000b0200720b */ /* 0x000fe40003f1d000 */
[----:B------:R-:W-:Y:S02]  /*07e0*/  SHF.L.U32 R7, R6, R7, RZ ;  /* 0x0000000706077219 */ /* 0x000fe400000006ff */
[----:B------:R-:W-:Y:S02]  /*07f0*/  SEL R9, R9, RZ, P2 ;  /* 0x000000ff09097207 */ /* 0x000fe40001000000 */
[----:B------:R-:W-:Y:S02]  /*0800*/  ISETP.NE.AND P1, PT, R7, RZ, P1 ;  /* 0x000000ff0700720c */ /* 0x000fe40000f25270 */
[----:B------:R-:W-:Y:S02]  /*0810*/  SHF.R.U32.HI R9, RZ, R9, R6 ;  /* 0x00000009ff097219 */ /* 0x000fe40000011606 */
[----:B------:R-:W-:-:S02]  /*0820*/  PLOP3.LUT P0, PT, P0, P1, PT, 0xf8, 0x8f ;  /* 0x00000000008f781c */ /* 0x000fc40000703f70 */
[----:B------:R-:W-:Y:S02]  /*0830*/  SHF.R.U32.HI R7, RZ, 0x1, R9 ;  /* 0x00000001ff077819 */ /* 0x000fe40000011609 */
[----:B------:R-:W-:-:S04]  /*0840*/  SEL R2, RZ, 0x1, !P0 ;  /* 0x00000001ff027807 */ /* 0x000fc80004000000 */
[----:B------:R-:W-:-:S04]  /*0850*/  LOP3.LUT R2, R2, 0x1, R7, 0xf8, !PT ;  /* 0x0000000102027812 */ /* 0x000fc800078ef807 */
[----:B------:R-:W-:-:S05]  /*0860*/  LOP3.LUT R2, R2, R9, RZ, 0xc0, !PT ;  /* 0x0000000902027212 */ /* 0x000fca00078ec0ff */
[----:B------:R-:W-:-:S05]  /*0870*/  IMAD.IADD R2, R7, 0x1, R2 ;  /* 0x0000000107027824 */ /* 0x000fca00078e0202 */
[----:B------:R-:W-:Y:S01]  /*0880*/  LOP3.LUT R5, R2, R5, RZ, 0xfc, !PT ;  /* 0x0000000502057212 */ /* 0x000fe200078efcff */
[----:B------:R-:W-:Y:S06]  /*0890*/  BRA `(.L_x_12) ;  /* 0x0000000000107947 */ /* 0x000fec0003800000 */
.L_x_11:
[----:B------:R-:W-:-:S04]  /*08a0*/  LOP3.LUT R5, R5, 0x80000000, RZ, 0xc0, !PT ;  /* 0x8000000005057812 */ /* 0x000fc800078ec0ff */
[----:B------:R-:W-:Y:S01]  /*08b0*/  LOP3.LUT R5, R5, 0x7f800000, RZ, 0xfc, !PT ;  /* 0x7f80000005057812 */ /* 0x000fe200078efcff */
[----:B------:R-:W-:Y:S06]  /*08c0*/  BRA `(.L_x_12) ;  /* 0x0000000000047947 */ /* 0x000fec0003800000 */
.L_x_10:
[----:B------:R-:W-:-:S07]  /*08d0*/  IMAD R5, R6, 0x800000, R5 ;  /* 0x0080000006057824 */ /* 0x000fce00078e0205 */
.L_x_12:
[----:B------:R-:W-:Y:S05]  /*08e0*/  BSYNC.RECONVERGENT B2 ;  /* 0x0000000000027941 */ /* 0x000fea0003800200 */
.L_x_9:
[----:B------:R-:W-:Y:S05]  /*08f0*/  BRA `(.L_x_13) ;  /* 0x0000000000207947 */ /* 0x000fea0003800000 */
.L_x_8:
[----:B------:R-:W-:-:S04]  /*0900*/  LOP3.LUT R5, R6, 0x80000000, R5, 0x48, !PT ;  /* 0x8000000006057812 */ /* 0x000fc800078e4805 */
[----:B------:R-:W-:Y:S01]  /*0910*/  LOP3.LUT R5, R5, 0x7f800000, RZ, 0xfc, !PT ;  /* 0x7f80000005057812 */ /* 0x000fe200078efcff */
[----:B------:R-:W-:Y:S06]  /*0920*/  BRA `(.L_x_13) ;  /* 0x0000000000147947 */ /* 0x000fec0003800000 */
.L_x_7:
[----:B------:R-:W-:Y:S01]  /*0930*/  LOP3.LUT R5, R6, 0x80000000, R5, 0x48, !PT ;  /* 0x8000000006057812 */ /* 0x000fe200078e4805 */
[----:B------:R-:W-:Y:S06]  /*0940*/  BRA `(.L_x_13) ;  /* 0x00000000000c7947 */ /* 0x000fec0003800000 */
.L_x_6:
[----:B------:R-:W0:Y:S01]  /*0950*/  MUFU.RSQ R5, -QNAN ;  /* 0xffc0000000057908 */ /* 0x000e220000001400 */
[----:B------:R-:W-:Y:S05]  /*0960*/  BRA `(.L_x_13) ;  /* 0x0000000000047947 */ /* 0x000fea0003800000 */
.L_x_5:
[----:B------:R-:W-:-:S07]  /*0970*/  FADD.FTZ R5, R0, 1.4142135381698608398 ;  /* 0x3fb504f300057421 */ /* 0x000fce0000010000 */
.L_x_13:
[----:B------:R-:W-:Y:S05]  /*0980*/  BSYNC.RECONVERGENT B0 ;  /* 0x0000000000007941 */ /* 0x000fea0003800200 */
.L_x_2:
[----:B0-----:R-:W-:Y:S01]  /*0990*/  MOV R2, R5 ;  /* 0x0000000500027202 */ /* 0x001fe20000000f00 */
[----:B------:R-:W-:-:S04]  /*09a0*/  IMAD.MOV.U32 R5, RZ, RZ, 0x0 ;  /* 0x00000000ff057424 */ /* 0x000fc800078e00ff */
[----:B------:R-:W-:Y:S05]  /*09b0*/  RET.REL.NODEC R4 `(_Z11gelu_kernelPfS_i) ;  /* 0xfffffff404907950 */ /* 0x000fea0003c3ffff */
.L_x_14:
[----:B------:R-:W-:-:S00]  /*09c0*/  BRA `(.L_x_14) ;  /* 0xfffffffc00fc7947 */ /* 0x000fc0000383ffff */
[----:B------:R-:W-:-:S00]  /*09d0*/  NOP ;  /* 0x0000000000007918 */ /* 0x000fc00000000000 */
        /* <DEDUP_REMOVED lines=10> */
.L_x_15:


//--------------------- .nv.shared.reserved.0     --------------------------
	.section	.nv.shared.reserved.0,"aw",@nobits
	.weak		__nv_reservedSMEM_offset_0_alias
	.size		__nv_reservedSMEM_offset_0_alias, 0, 64
	.other		__nv_reservedSMEM_offset_0_alias,@"STO_CUDA_RESERVED_SHARED STV_DEFAULT"
__nv_reservedSMEM_offset_0_alias:
	.zero		0
	.zero		64


//--------------------- .nv.constant0._Z11gelu_kernelPfS_i --------------------------
	.section	.nv.constant0._Z11gelu_kernelPfS_i,"a",@progbits
	.sectionflags	@""
	.align	4
.nv.constant0._Z11gelu_kernelPfS_i:
	.zero		916


//--------------------- SYMBOLS --------------------------

	.type		.nv.reservedSmem.offset0,@object
	.size		.nv.reservedSmem.offset0,0x4
